//
// Generated by NVIDIA NVVM Compiler
//
// Compiler Build ID: CL-36424714
// Cuda compilation tools, release 13.0, V13.0.88
// Based on NVVM 20.0.0
//

.version 9.0
.target sm_100
.address_size 64

	// .globl	default_function_kernel

.visible .entry default_function_kernel(
	.param .u64 .ptr .align 1 default_function_kernel_param_0,
	.param .u64 .ptr .align 1 default_function_kernel_param_1,
	.param .u64 .ptr .align 1 default_function_kernel_param_2
)
.maxntid 5
{
	.reg .b32 	%r<4>;
	.reg .b32 	%f<4>;
	.reg .b64 	%rd<11>;

	ld.param.u64 	%rd1, [default_function_kernel_param_0];
	ld.param.u64 	%rd2, [default_function_kernel_param_1];
	ld.param.u64 	%rd3, [default_function_kernel_param_2];
	cvta.to.global.u64 	%rd4, %rd1;
	cvta.to.global.u64 	%rd5, %rd3;
	cvta.to.global.u64 	%rd6, %rd2;
	mov.u32 	%r1, %ctaid.x;
	mov.u32 	%r2, %tid.x;
	mad.lo.s32 	%r3, %r1, 5, %r2;
	mul.wide.u32 	%rd7, %r3, 4;
	add.s64 	%rd8, %rd6, %rd7;
	ld.global.nc.f32 	%f1, [%rd8];
	add.s64 	%rd9, %rd5, %rd7;
	ld.global.nc.f32 	%f2, [%rd9];
	sub.f32 	%f3, %f1, %f2;
	add.s64 	%rd10, %rd4, %rd7;
	st.global.f32 	[%rd10], %f3;
	ret;

}


// ===== COMPILED SASS (sm_100) =====

	.target	sm_100

	.elftype	@"ET_EXEC"


//--------------------- .note.nv.tkinfo           --------------------------
	.section	.note.nv.tkinfo,"",@"SHT_NOTE"
	.sectionflags	@"SHF_NOTE_NV_TKINFO"
	.tkinfo
        /*0018*/ 	.word	0x00000002
        /*0030*/ 	.string	""
        /*0030*/ 	.string	"ptxas"
        /*0030*/ 	.string	"Cuda compilation tools, release 13.0, V13.0.88"
        /*0030*/ 	.string	"Build cuda_13.0.r13.0/compiler.36424714_0"
        /*0030*/ 	.string	"-arch sm_100 -m 64 "



//--------------------- .note.nv.cuinfo           --------------------------
	.section	.note.nv.cuinfo,"",@"SHT_NOTE"
	.sectionflags	@"SHF_NOTE_NV_CUINFO"
        /*0018*/ 	.short	0x0002
        /*001a*/ 	.short	0x0064
        /*001c*/ 	.short	0x0082
	.zero		2


//--------------------- .nv.info                  --------------------------
	.section	.nv.info,"",@"SHT_CUDA_INFO"
	.align	4


	//----- nvinfo : EIATTR_REGCOUNT
	.align		4
        /*0000*/ 	.byte	0x04, 0x2f
        /*0002*/ 	.short	(.L_1 - .L_0)
	.align		4
.L_0:
        /*0004*/ 	.word	index@(default_function_kernel)
        /*0008*/ 	.word	0x0000000c


	//----- nvinfo : EIATTR_FRAME_SIZE
	.align		4
.L_1:
        /*000c*/ 	.byte	0x04, 0x11
        /*000e*/ 	.short	(.L_3 - .L_2)
	.align		4
.L_2:
        /*0010*/ 	.word	index@(default_function_kernel)
        /*0014*/ 	.word	0x00000000


	//----- nvinfo : EIATTR_MIN_STACK_SIZE
	.align		4
.L_3:
        /*0018*/ 	.byte	0x04, 0x12
        /*001a*/ 	.short	(.L_5 - .L_4)
	.align		4
.L_4:
        /*001c*/ 	.word	index@(default_function_kernel)
        /*0020*/ 	.word	0x00000000
.L_5:


//--------------------- .nv.compat                --------------------------
	.section	.nv.compat,"",@"SHT_CUDA_COMPAT_INFO"
	.align	4
        /*0000*/ 	.byte	0x02, 0x09, 0x00, 0x00, 0x02, 0x02, 0x01, 0x00, 0x02, 0x05, 0x05, 0x00, 0x03, 0x07, 0x01, 0x01
        /*0010*/ 	.byte	0x02, 0x03, 0x00, 0x00, 0x02, 0x06, 0x01, 0x00, 0x04, 0x0b, 0x08, 0x00, 0x09, 0x00, 0x00, 0x00
        /*0020*/ 	.byte	0x00, 0x00, 0x00, 0x00


//--------------------- .nv.info.default_function_kernel --------------------------
	.section	.nv.info.default_function_kernel,"",@"SHT_CUDA_INFO"
	.sectionflags	@""
	.align	4


	//----- nvinfo : EIATTR_CUDA_API_VERSION
	.align		4
        /*0000*/ 	.byte	0x04, 0x37
        /*0002*/ 	.short	(.L_7 - .L_6)
.L_6:
        /*0004*/ 	.word	0x00000082


	//----- nvinfo : EIATTR_KPARAM_INFO
	.align		4
.L_7:
        /*0008*/ 	.byte	0x04, 0x17
        /*000a*/ 	.short	(.L_9 - .L_8)
.L_8:
        /*000c*/ 	.word	0x00000000
        /*0010*/ 	.short	0x0002
        /*0012*/ 	.short	0x0010
        /*0014*/ 	.byte	0x00, 0xf5, 0x21, 0x00


	//----- nvinfo : EIATTR_KPARAM_INFO
	.align		4
.L_9:
        /*0018*/ 	.byte	0x04, 0x17
        /*001a*/ 	.short	(.L_11 - .L_10)
.L_10:
        /*001c*/ 	.word	0x00000000
        /*0020*/ 	.short	0x0001
        /*0022*/ 	.short	0x0008
        /*0024*/ 	.byte	0x00, 0xf5, 0x21, 0x00


	//----- nvinfo : EIATTR_KPARAM_INFO
	.align		4
.L_11:
        /*0028*/ 	.byte	0x04, 0x17
        /*002a*/ 	.short	(.L_13 - .L_12)
.L_12:
        /*002c*/ 	.word	0x00000000
        /*0030*/ 	.short	0x0000
        /*0032*/ 	.short	0x0000
        /*0034*/ 	.byte	0x00, 0xf5, 0x21, 0x00


	//----- nvinfo : EIATTR_SPARSE_MMA_MASK
	.align		4
.L_13:
        /*0038*/ 	.byte	0x03, 0x50
        /*003a*/ 	.short	0x0000


	//----- nvinfo : EIATTR_MAXREG_COUNT
	.align		4
        /*003c*/ 	.byte	0x03, 0x1b
        /*003e*/ 	.short	0x00ff


	//----- nvinfo : EIATTR_MERCURY_ISA_VERSION
	.align		4
        /*0040*/ 	.byte	0x03, 0x5f
        /*0042*/ 	.short	0x0101


	//----- nvinfo : EIATTR_VRC_CTA_INIT_COUNT
	.align		4
        /*0044*/ 	.byte	0x02, 0x4a
	.zero		1
	.zero		1


	//----- nvinfo : EIATTR_EXIT_INSTR_OFFSETS
	.align		4
        /*0048*/ 	.byte	0x04, 0x1c
        /*004a*/ 	.short	(.L_15 - .L_14)


	//   ....[0]....
.L_14:
        /*004c*/ 	.word	0x000000f0


	//----- nvinfo : EIATTR_MAX_THREADS
	.align		4
.L_15:
        /*0050*/ 	.byte	0x04, 0x05
        /*0052*/ 	.short	(.L_17 - .L_16)
.L_16:
        /*0054*/ 	.word	0x00000005
        /*0058*/ 	.word	0x00000001
        /*005c*/ 	.word	0x00000001


	//----- nvinfo : EIATTR_CBANK_PARAM_SIZE
	.align		4
.L_17:
        /*0060*/ 	.byte	0x03, 0x19
        /*0062*/ 	.short	0x0018


	//----- nvinfo : EIATTR_PARAM_CBANK
	.align		4
        /*0064*/ 	.byte	0x04, 0x0a
        /*0066*/ 	.short	(.L_19 - .L_18)
	.align		4
.L_18:
        /*0068*/ 	.word	index@(.nv.constant0.default_function_kernel)
        /*006c*/ 	.short	0x0380
        /*006e*/ 	.short	0x0018


	//----- nvinfo : EIATTR_SW_WAR
	.align		4
.L_19:
        /*0070*/ 	.byte	0x04, 0x36
        /*0072*/ 	.short	(.L_21 - .L_20)
.L_20:
        /*0074*/ 	.word	0x00000008
.L_21:


//--------------------- .nv.callgraph             --------------------------
	.section	.nv.callgraph,"",@"SHT_CUDA_CALLGRAPH"
	.align	4
	.sectionentsize	8
	.align		4
        /*0000*/ 	.word	0x00000000
	.align		4
        /*0004*/ 	.word	0xffffffff
	.align		4
        /*0008*/ 	.word	0x00000000
	.align		4
        /*000c*/ 	.word	0xfffffffe
	.align		4
        /*0010*/ 	.word	0x00000000
	.align		4
        /*0014*/ 	.word	0xfffffffd
	.align		4
        /*0018*/ 	.word	0x00000000
	.align		4
        /*001c*/ 	.word	0xfffffffc


//--------------------- .text.default_function_kernel --------------------------
	.section	.text.default_function_kernel,"ax",@progbits
	.align	128
        .global         default_function_kernel
        .type           default_function_kernel,@function
        .size           default_function_kernel,(.L_x_1 - default_function_kernel)
        .other          default_function_kernel,@"STO_CUDA_ENTRY STV_DEFAULT"
default_function_kernel:
.text.default_function_kernel:
[----:B------:R-:W-:Y:S01]  /*0000*/  LDC R1, c[0x0][0x37c] ;  /* 0x0000df00ff017b82 */ /* 0x000fe20000000800 */
[----:B------:R-:W0:Y:S07]  /*0010*/  S2R R9, SR_CTAID.X ;  /* 0x0000000000097919 */ /* 0x000e2e0000002500 */
[----:B------:R-:W1:Y:S01]  /*0020*/  LDC.64 R2, c[0x0][0x388] ;  /* 0x0000e200ff027b82 */ /* 0x000e620000000a00 */
[----:B------:R-:W2:Y:S01]  /*0030*/  LDCU.64 UR4, c[0x0][0x358] ;  /* 0x00006b00ff0477ac */ /* 0x000ea20008000a00 */
[----:B------:R-:W0:Y:S06]  /*0040*/  S2R R0, SR_TID.X ;  /* 0x0000000000007919 */ /* 0x000e2c0000002100 */
[----:B------:R-:W3:Y:S08]  /*0050*/  LDC.64 R4, c[0x0][0x390] ;  /* 0x0000e400ff047b82 */ /* 0x000ef00000000a00 */
[----:B------:R-:W4:Y:S01]  /*0060*/  LDC.64 R6, c[0x0][0x380] ;  /* 0x0000e000ff067b82 */ /* 0x000f220000000a00 */
[----:B0-----:R-:W-:-:S04]  /*0070*/  IMAD R9, R9, 0x5, R0 ;  /* 0x0000000509097824 */ /* 0x001fc800078e0200 */
[----:B-1----:R-:W-:-:S04]  /*0080*/  IMAD.WIDE.U32 R2, R9, 0x4, R2 ;  /* 0x0000000409027825 */ /* 0x002fc800078e0002 */
[C---:B---3--:R-:W-:Y:S02]  /*0090*/  IMAD.WIDE.U32 R4, R9.reuse, 0x4, R4 ;  /* 0x0000000409047825 */ /* 0x048fe400078e0004 */
[----:B--2---:R-:W2:Y:S04]  /*00a0*/  LDG.E.CONSTANT R2, desc[UR4][R2.64] ;  /* 0x0000000402027981 */ /* 0x004ea8000c1e9900 */
[----:B------:R-:W2:Y:S01]  /*00b0*/  LDG.E.CONSTANT R5, desc[UR4][R4.64] ;  /* 0x0000000404057981 */ /* 0x000ea2000c1e9900 */
[----:B----4-:R-:W-:-:S04]  /*00c0*/  IMAD.WIDE.U32 R6, R9, 0x4, R6 ;  /* 0x0000000409067825 */ /* 0x010fc800078e0006 */
[----:B--2---:R-:W-:-:S05]  /*00d0*/  FADD R9, R2, -R5 ;  /* 0x8000000502097221 */ /* 0x004fca0000000000 */
[----:B------:R-:W-:Y:S01]  /*00e0*/  STG.E desc[UR4][R6.64], R9 ;  /* 0x0000000906007986 */ /* 0x000fe2000c101904 */
[----:B------:R-:W-:Y:S05]  /*00f0*/  EXIT ;  /* 0x000000000000794d */ /* 0x000fea0003800000 */
.L_x_0:
[----:B------:R-:W-:-:S00]  /*0100*/  BRA `(.L_x_0) ;  /* 0xfffffffc00fc7947 */ /* 0x000fc0000383ffff */
[----:B------:R-:W-:-:S00]  /*0110*/  NOP ;  /* 0x0000000000007918 */ /* 0x000fc00000000000 */
        /* <DEDUP_REMOVED lines=14> */
.L_x_1:


//--------------------- .nv.shared.reserved.0     --------------------------
	.section	.nv.shared.reserved.0,"aw",@nobits
	.weak		__nv_reservedSMEM_offset_0_alias
	.size		__nv_reservedSMEM_offset_0_alias, 0, 64
	.other		__nv_reservedSMEM_offset_0_alias,@"STO_CUDA_RESERVED_SHARED STV_DEFAULT"
__nv_reservedSMEM_offset_0_alias:
	.zero		0
	.zero		64


//--------------------- .nv.constant0.default_function_kernel --------------------------
	.section	.nv.constant0.default_function_kernel,"a",@progbits
	.sectionflags	@""
	.align	4
.nv.constant0.default_function_kernel:
	.zero		920


//--------------------- SYMBOLS --------------------------

	.type		.nv.reservedSmem.offset0,@object
	.size		.nv.reservedSmem.offset0,0x4
